//
// Generated by NVIDIA NVVM Compiler
//
// Compiler Build ID: CL-36424714
// Cuda compilation tools, release 13.0, V13.0.88
// Based on NVVM 20.0.0
//

.version 9.0
.target sm_100
.address_size 64

	// .globl	_Z15matrixMulKernelPfS_S_iii

.visible .entry _Z15matrixMulKernelPfS_S_iii(
	.param .u64 .ptr .align 1 _Z15matrixMulKernelPfS_S_iii_param_0,
	.param .u64 .ptr .align 1 _Z15matrixMulKernelPfS_S_iii_param_1,
	.param .u64 .ptr .align 1 _Z15matrixMulKernelPfS_S_iii_param_2,
	.param .u32 _Z15matrixMulKernelPfS_S_iii_param_3,
	.param .u32 _Z15matrixMulKernelPfS_S_iii_param_4,
	.param .u32 _Z15matrixMulKernelPfS_S_iii_param_5
)
{
	.reg .pred 	%p<13>;
	.reg .b32 	%r<41>;
	.reg .b32 	%f<68>;
	.reg .b64 	%rd<53>;

	ld.param.u64 	%rd7, [_Z15matrixMulKernelPfS_S_iii_param_0];
	ld.param.u64 	%rd8, [_Z15matrixMulKernelPfS_S_iii_param_1];
	ld.param.u64 	%rd6, [_Z15matrixMulKernelPfS_S_iii_param_2];
	ld.param.u32 	%r20, [_Z15matrixMulKernelPfS_S_iii_param_3];
	ld.param.u32 	%r18, [_Z15matrixMulKernelPfS_S_iii_param_4];
	ld.param.u32 	%r19, [_Z15matrixMulKernelPfS_S_iii_param_5];
	cvta.to.global.u64 	%rd1, %rd8;
	cvta.to.global.u64 	%rd2, %rd7;
	mov.u32 	%r21, %ctaid.y;
	mov.u32 	%r22, %ntid.y;
	mov.u32 	%r23, %tid.y;
	mad.lo.s32 	%r1, %r21, %r22, %r23;
	mov.u32 	%r24, %ctaid.x;
	mov.u32 	%r25, %ntid.x;
	mov.u32 	%r26, %tid.x;
	mad.lo.s32 	%r2, %r24, %r25, %r26;
	setp.ge.s32 	%p1, %r1, %r20;
	setp.ge.s32 	%p2, %r2, %r18;
	or.pred  	%p3, %p1, %p2;
	@%p3 bra 	$L__BB0_14;
	setp.lt.s32 	%p4, %r19, 1;
	mov.f32 	%f67, 0f00000000;
	@%p4 bra 	$L__BB0_13;
	mul.lo.s32 	%r3, %r19, %r1;
	and.b32  	%r4, %r19, 7;
	setp.lt.u32 	%p5, %r19, 8;
	mov.f32 	%f67, 0f00000000;
	mov.b32 	%r39, 0;
	@%p5 bra 	$L__BB0_5;
	and.b32  	%r39, %r19, 2147483640;
	neg.s32 	%r37, %r39;
	shl.b32 	%r7, %r18, 3;
	mul.wide.u32 	%rd9, %r3, 4;
	add.s64 	%rd10, %rd9, %rd2;
	add.s64 	%rd52, %rd10, 16;
	mov.f32 	%f67, 0f00000000;
	mul.wide.s32 	%rd13, %r18, 4;
	mov.u32 	%r36, %r2;
$L__BB0_4:
	.pragma "nounroll";
	ld.global.f32 	%f17, [%rd52+-16];
	mul.wide.s32 	%rd11, %r36, 4;
	add.s64 	%rd12, %rd1, %rd11;
	ld.global.f32 	%f18, [%rd12];
	fma.rn.f32 	%f19, %f17, %f18, %f67;
	ld.global.f32 	%f20, [%rd52+-12];
	add.s64 	%rd14, %rd12, %rd13;
	ld.global.f32 	%f21, [%rd14];
	fma.rn.f32 	%f22, %f20, %f21, %f19;
	ld.global.f32 	%f23, [%rd52+-8];
	add.s64 	%rd15, %rd14, %rd13;
	ld.global.f32 	%f24, [%rd15];
	fma.rn.f32 	%f25, %f23, %f24, %f22;
	ld.global.f32 	%f26, [%rd52+-4];
	add.s64 	%rd16, %rd15, %rd13;
	ld.global.f32 	%f27, [%rd16];
	fma.rn.f32 	%f28, %f26, %f27, %f25;
	ld.global.f32 	%f29, [%rd52];
	add.s64 	%rd17, %rd16, %rd13;
	ld.global.f32 	%f30, [%rd17];
	fma.rn.f32 	%f31, %f29, %f30, %f28;
	ld.global.f32 	%f32, [%rd52+4];
	add.s64 	%rd18, %rd17, %rd13;
	ld.global.f32 	%f33, [%rd18];
	fma.rn.f32 	%f34, %f32, %f33, %f31;
	ld.global.f32 	%f35, [%rd52+8];
	add.s64 	%rd19, %rd18, %rd13;
	ld.global.f32 	%f36, [%rd19];
	fma.rn.f32 	%f37, %f35, %f36, %f34;
	ld.global.f32 	%f38, [%rd52+12];
	add.s64 	%rd20, %rd19, %rd13;
	ld.global.f32 	%f39, [%rd20];
	fma.rn.f32 	%f67, %f38, %f39, %f37;
	add.s32 	%r37, %r37, 8;
	add.s32 	%r36, %r36, %r7;
	add.s64 	%rd52, %rd52, 32;
	setp.ne.s32 	%p6, %r37, 0;
	@%p6 bra 	$L__BB0_4;
$L__BB0_5:
	setp.eq.s32 	%p7, %r4, 0;
	@%p7 bra 	$L__BB0_13;
	and.b32  	%r13, %r19, 3;
	setp.lt.u32 	%p8, %r4, 4;
	@%p8 bra 	$L__BB0_8;
	add.s32 	%r28, %r39, %r3;
	mul.wide.u32 	%rd21, %r28, 4;
	add.s64 	%rd22, %rd2, %rd21;
	ld.global.f32 	%f41, [%rd22];
	mad.lo.s32 	%r29, %r39, %r18, %r2;
	mul.wide.s32 	%rd23, %r29, 4;
	add.s64 	%rd24, %rd1, %rd23;
	ld.global.f32 	%f42, [%rd24];
	fma.rn.f32 	%f43, %f41, %f42, %f67;
	cvt.u64.u32 	%rd25, %r3;
	cvt.u64.u32 	%rd26, %r39;
	add.s64 	%rd27, %rd26, %rd25;
	shl.b64 	%rd28, %rd27, 2;
	add.s64 	%rd29, %rd2, %rd28;
	ld.global.f32 	%f44, [%rd29+4];
	mul.wide.s32 	%rd30, %r18, 4;
	add.s64 	%rd31, %rd24, %rd30;
	ld.global.f32 	%f45, [%rd31];
	fma.rn.f32 	%f46, %f44, %f45, %f43;
	ld.global.f32 	%f47, [%rd29+8];
	add.s64 	%rd32, %rd31, %rd30;
	ld.global.f32 	%f48, [%rd32];
	fma.rn.f32 	%f49, %f47, %f48, %f46;
	ld.global.f32 	%f50, [%rd29+12];
	add.s64 	%rd33, %rd32, %rd30;
	ld.global.f32 	%f51, [%rd33];
	fma.rn.f32 	%f67, %f50, %f51, %f49;
	add.s32 	%r39, %r39, 4;
$L__BB0_8:
	setp.eq.s32 	%p9, %r13, 0;
	@%p9 bra 	$L__BB0_13;
	setp.eq.s32 	%p10, %r13, 1;
	@%p10 bra 	$L__BB0_11;
	add.s32 	%r30, %r39, %r3;
	mul.wide.u32 	%rd34, %r30, 4;
	add.s64 	%rd35, %rd2, %rd34;
	ld.global.f32 	%f53, [%rd35];
	mad.lo.s32 	%r31, %r39, %r18, %r2;
	mul.wide.s32 	%rd36, %r31, 4;
	add.s64 	%rd37, %rd1, %rd36;
	ld.global.f32 	%f54, [%rd37];
	fma.rn.f32 	%f55, %f53, %f54, %f67;
	cvt.u64.u32 	%rd38, %r3;
	cvt.u64.u32 	%rd39, %r39;
	add.s64 	%rd40, %rd39, %rd38;
	shl.b64 	%rd41, %rd40, 2;
	add.s64 	%rd42, %rd2, %rd41;
	ld.global.f32 	%f56, [%rd42+4];
	mul.wide.s32 	%rd43, %r18, 4;
	add.s64 	%rd44, %rd37, %rd43;
	ld.global.f32 	%f57, [%rd44];
	fma.rn.f32 	%f67, %f56, %f57, %f55;
	add.s32 	%r39, %r39, 2;
$L__BB0_11:
	and.b32  	%r32, %r19, 1;
	setp.eq.b32 	%p11, %r32, 1;
	not.pred 	%p12, %p11;
	@%p12 bra 	$L__BB0_13;
	add.s32 	%r33, %r39, %r3;
	mul.wide.u32 	%rd45, %r33, 4;
	add.s64 	%rd46, %rd2, %rd45;
	ld.global.f32 	%f58, [%rd46];
	mad.lo.s32 	%r34, %r39, %r18, %r2;
	mul.wide.s32 	%rd47, %r34, 4;
	add.s64 	%rd48, %rd1, %rd47;
	ld.global.f32 	%f59, [%rd48];
	fma.rn.f32 	%f67, %f58, %f59, %f67;
$L__BB0_13:
	mad.lo.s32 	%r35, %r18, %r1, %r2;
	cvta.to.global.u64 	%rd49, %rd6;
	mul.wide.s32 	%rd50, %r35, 4;
	add.s64 	%rd51, %rd49, %rd50;
	st.global.f32 	[%rd51], %f67;
$L__BB0_14:
	ret;

}
	// .globl	_Z15matrixAddKernelPfS_S_i
.visible .entry _Z15matrixAddKernelPfS_S_i(
	.param .u64 .ptr .align 1 _Z15matrixAddKernelPfS_S_i_param_0,
	.param .u64 .ptr .align 1 _Z15matrixAddKernelPfS_S_i_param_1,
	.param .u64 .ptr .align 1 _Z15matrixAddKernelPfS_S_i_param_2,
	.param .u32 _Z15matrixAddKernelPfS_S_i_param_3
)
{
	.reg .pred 	%p<2>;
	.reg .b32 	%r<6>;
	.reg .b32 	%f<4>;
	.reg .b64 	%rd<11>;

	ld.param.u64 	%rd1, [_Z15matrixAddKernelPfS_S_i_param_0];
	ld.param.u64 	%rd2, [_Z15matrixAddKernelPfS_S_i_param_1];
	ld.param.u64 	%rd3, [_Z15matrixAddKernelPfS_S_i_param_2];
	ld.param.u32 	%r2, [_Z15matrixAddKernelPfS_S_i_param_3];
	mov.u32 	%r3, %ctaid.x;
	mov.u32 	%r4, %ntid.x;
	mov.u32 	%r5, %tid.x;
	mad.lo.s32 	%r1, %r3, %r4, %r5;
	setp.ge.s32 	%p1, %r1, %r2;
	@%p1 bra 	$L__BB1_2;
	cvta.to.global.u64 	%rd4, %rd1;
	cvta.to.global.u64 	%rd5, %rd2;
	cvta.to.global.u64 	%rd6, %rd3;
	mul.wide.s32 	%rd7, %r1, 4;
	add.s64 	%rd8, %rd4, %rd7;
	ld.global.f32 	%f1, [%rd8];
	add.s64 	%rd9, %rd5, %rd7;
	ld.global.f32 	%f2, [%rd9];
	add.f32 	%f3, %f1, %f2;
	add.s64 	%rd10, %rd6, %rd7;
	st.global.f32 	[%rd10], %f3;
$L__BB1_2:
	ret;

}
	// .globl	_Z10reluKernelPfi
.visible .entry _Z10reluKernelPfi(
	.param .u64 .ptr .align 1 _Z10reluKernelPfi_param_0,
	.param .u32 _Z10reluKernelPfi_param_1
)
{
	.reg .pred 	%p<2>;
	.reg .b32 	%r<6>;
	.reg .b32 	%f<3>;
	.reg .b64 	%rd<5>;

	ld.param.u64 	%rd1, [_Z10reluKernelPfi_param_0];
	ld.param.u32 	%r2, [_Z10reluKernelPfi_param_1];
	mov.u32 	%r3, %ctaid.x;
	mov.u32 	%r4, %ntid.x;
	mov.u32 	%r5, %tid.x;
	mad.lo.s32 	%r1, %r3, %r4, %r5;
	setp.ge.s32 	%p1, %r1, %r2;
	@%p1 bra 	$L__BB2_2;
	cvta.to.global.u64 	%rd2, %rd1;
	mul.wide.s32 	%rd3, %r1, 4;
	add.s64 	%rd4, %rd2, %rd3;
	ld.global.f32 	%f1, [%rd4];
	max.f32 	%f2, %f1, 0f00000000;
	st.global.f32 	[%rd4], %f2;
$L__BB2_2:
	ret;

}


// ===== COMPILED SASS (sm_100) =====

	.target	sm_100

	.elftype	@"ET_EXEC"


//--------------------- .note.nv.tkinfo           --------------------------
	.section	.note.nv.tkinfo,"",@"SHT_NOTE"
	.sectionflags	@"SHF_NOTE_NV_TKINFO"
	.tkinfo
        /*0018*/ 	.word	0x00000002
        /*0030*/ 	.string	""
        /*0030*/ 	.string	"ptxas"
        /*0030*/ 	.string	"Cuda compilation tools, release 13.0, V13.0.88"
        /*0030*/ 	.string	"Build cuda_13.0.r13.0/compiler.36424714_0"
        /*0030*/ 	.string	"-arch sm_100 -m 64 "



//--------------------- .note.nv.cuinfo           --------------------------
	.section	.note.nv.cuinfo,"",@"SHT_NOTE"
	.sectionflags	@"SHF_NOTE_NV_CUINFO"
        /*0018*/ 	.short	0x0002
        /*001a*/ 	.short	0x0064
        /*001c*/ 	.short	0x0082
	.zero		2


//--------------------- .nv.info                  --------------------------
	.section	.nv.info,"",@"SHT_CUDA_INFO"
	.align	4


	//----- nvinfo : EIATTR_REGCOUNT
	.align		4
        /*0000*/ 	.byte	0x04, 0x2f
        /*0002*/ 	.short	(.L_1 - .L_0)
	.align		4
.L_0:
        /*0004*/ 	.word	index@(_Z15matrixMulKernelPfS_S_iii)
        /*0008*/ 	.word	0x00000020


	//----- nvinfo : EIATTR_FRAME_SIZE
	.align		4
.L_1:
        /*000c*/ 	.byte	0x04, 0x11
        /*000e*/ 	.short	(.L_3 - .L_2)
	.align		4
.L_2:
        /*0010*/ 	.word	index@(_Z15matrixMulKernelPfS_S_iii)
        /*0014*/ 	.word	0x00000000


	//----- nvinfo : EIATTR_REGCOUNT
	.align		4
.L_3:
        /*0018*/ 	.byte	0x04, 0x2f
        /*001a*/ 	.short	(.L_5 - .L_4)
	.align		4
.L_4:
        /*001c*/ 	.word	index@(_Z15matrixAddKernelPfS_S_i)
        /*0020*/ 	.word	0x0000000c


	//----- nvinfo : EIATTR_FRAME_SIZE
	.align		4
.L_5:
        /*0024*/ 	.byte	0x04, 0x11
        /*0026*/ 	.short	(.L_7 - .L_6)
	.align		4
.L_6:
        /*0028*/ 	.word	index@(_Z15matrixAddKernelPfS_S_i)
        /*002c*/ 	.word	0x00000000


	//----- nvinfo : EIATTR_REGCOUNT
	.align		4
.L_7:
        /*0030*/ 	.byte	0x04, 0x2f
        /*0032*/ 	.short	(.L_9 - .L_8)
	.align		4
.L_8:
        /*0034*/ 	.word	index@(_Z10reluKernelPfi)
        /*0038*/ 	.word	0x00000008


	//----- nvinfo : EIATTR_FRAME_SIZE
	.align		4
.L_9:
        /*003c*/ 	.byte	0x04, 0x11
        /*003e*/ 	.short	(.L_11 - .L_10)
	.align		4
.L_10:
        /*0040*/ 	.word	index@(_Z10reluKernelPfi)
        /*0044*/ 	.word	0x00000000


	//----- nvinfo : EIATTR_MIN_STACK_SIZE
	.align		4
.L_11:
        /*0048*/ 	.byte	0x04, 0x12
        /*004a*/ 	.short	(.L_13 - .L_12)
	.align		4
.L_12:
        /*004c*/ 	.word	index@(_Z10reluKernelPfi)
        /*0050*/ 	.word	0x00000000


	//----- nvinfo : EIATTR_MIN_STACK_SIZE
	.align		4
.L_13:
        /*0054*/ 	.byte	0x04, 0x12
        /*0056*/ 	.short	(.L_15 - .L_14)
	.align		4
.L_14:
        /*0058*/ 	.word	index@(_Z15matrixAddKernelPfS_S_i)
        /*005c*/ 	.word	0x00000000


	//----- nvinfo : EIATTR_MIN_STACK_SIZE
	.align		4
.L_15:
        /*0060*/ 	.byte	0x04, 0x12
        /*0062*/ 	.short	(.L_17 - .L_16)
	.align		4
.L_16:
        /*0064*/ 	.word	index@(_Z15matrixMulKernelPfS_S_iii)
        /*0068*/ 	.word	0x00000000
.L_17:


//--------------------- .nv.compat                --------------------------
	.section	.nv.compat,"",@"SHT_CUDA_COMPAT_INFO"
	.align	4
        /*0000*/ 	.byte	0x02, 0x09, 0x00, 0x00, 0x02, 0x02, 0x01, 0x00, 0x02, 0x05, 0x05, 0x00, 0x03, 0x07, 0x01, 0x01
        /*0010*/ 	.byte	0x02, 0x03, 0x00, 0x00, 0x02, 0x06, 0x01, 0x00, 0x04, 0x0b, 0x08, 0x00, 0x09, 0x00, 0x00, 0x00
        /*0020*/ 	.byte	0x00, 0x00, 0x00, 0x00


//--------------------- .nv.info._Z10reluKernelPfi --------------------------
	.section	.nv.info._Z10reluKernelPfi,"",@"SHT_CUDA_INFO"
	.sectionflags	@""
	.align	4


	//----- nvinfo : EIATTR_CUDA_API_VERSION
	.align		4
        /*0000*/ 	.byte	0x04, 0x37
        /*0002*/ 	.short	(.L_19 - .L_18)
.L_18:
        /*0004*/ 	.word	0x00000082


	//----- nvinfo : EIATTR_KPARAM_INFO
	.align		4
.L_19:
        /*0008*/ 	.byte	0x04, 0x17
        /*000a*/ 	.short	(.L_21 - .L_20)
.L_20:
        /*000c*/ 	.word	0x00000000
        /*0010*/ 	.short	0x0001
        /*0012*/ 	.short	0x0008
        /*0014*/ 	.byte	0x00, 0xf0, 0x11, 0x00


	//----- nvinfo : EIATTR_KPARAM_INFO
	.align		4
.L_21:
        /*0018*/ 	.byte	0x04, 0x17
        /*001a*/ 	.short	(.L_23 - .L_22)
.L_22:
        /*001c*/ 	.word	0x00000000
        /*0020*/ 	.short	0x0000
        /*0022*/ 	.short	0x0000
        /*0024*/ 	.byte	0x00, 0xf5, 0x21, 0x00


	//----- nvinfo : EIATTR_SPARSE_MMA_MASK
	.align		4
.L_23:
        /*0028*/ 	.byte	0x03, 0x50
        /*002a*/ 	.short	0x0000


	//----- nvinfo : EIATTR_MAXREG_COUNT
	.align		4
        /*002c*/ 	.byte	0x03, 0x1b
        /*002e*/ 	.short	0x00ff


	//----- nvinfo : EIATTR_MERCURY_ISA_VERSION
	.align		4
        /*0030*/ 	.byte	0x03, 0x5f
        /*0032*/ 	.short	0x0101


	//----- nvinfo : EIATTR_VRC_CTA_INIT_COUNT
	.align		4
        /*0034*/ 	.byte	0x02, 0x4a
	.zero		1
	.zero		1


	//----- nvinfo : EIATTR_EXIT_INSTR_OFFSETS
	.align		4
        /*0038*/ 	.byte	0x04, 0x1c
        /*003a*/ 	.short	(.L_25 - .L_24)


	//   ....[0]....
.L_24:
        /*003c*/ 	.word	0x00000070


	//   ....[1]....
        /*0040*/ 	.word	0x000000e0


	//----- nvinfo : EIATTR_CBANK_PARAM_SIZE
	.align		4
.L_25:
        /*0044*/ 	.byte	0x03, 0x19
        /*0046*/ 	.short	0x000c


	//----- nvinfo : EIATTR_PARAM_CBANK
	.align		4
        /*0048*/ 	.byte	0x04, 0x0a
        /*004a*/ 	.short	(.L_27 - .L_26)
	.align		4
.L_26:
        /*004c*/ 	.word	index@(.nv.constant0._Z10reluKernelPfi)
        /*0050*/ 	.short	0x0380
        /*0052*/ 	.short	0x000c


	//----- nvinfo : EIATTR_SW_WAR
	.align		4
.L_27:
        /*0054*/ 	.byte	0x04, 0x36
        /*0056*/ 	.short	(.L_29 - .L_28)
.L_28:
        /*0058*/ 	.word	0x00000008
.L_29:


//--------------------- .nv.info._Z15matrixAddKernelPfS_S_i --------------------------
	.section	.nv.info._Z15matrixAddKernelPfS_S_i,"",@"SHT_CUDA_INFO"
	.sectionflags	@""
	.align	4


	//----- nvinfo : EIATTR_CUDA_API_VERSION
	.align		4
        /*0000*/ 	.byte	0x04, 0x37
        /*0002*/ 	.short	(.L_31 - .L_30)
.L_30:
        /*0004*/ 	.word	0x00000082


	//----- nvinfo : EIATTR_KPARAM_INFO
	.align		4
.L_31:
        /*0008*/ 	.byte	0x04, 0x17
        /*000a*/ 	.short	(.L_33 - .L_32)
.L_32:
        /*000c*/ 	.word	0x00000000
        /*0010*/ 	.short	0x0003
        /*0012*/ 	.short	0x0018
        /*0014*/ 	.byte	0x00, 0xf0, 0x11, 0x00


	//----- nvinfo : EIATTR_KPARAM_INFO
	.align		4
.L_33:
        /*0018*/ 	.byte	0x04, 0x17
        /*001a*/ 	.short	(.L_35 - .L_34)
.L_34:
        /*001c*/ 	.word	0x00000000
        /*0020*/ 	.short	0x0002
        /*0022*/ 	.short	0x0010
        /*0024*/ 	.byte	0x00, 0xf5, 0x21, 0x00


	//----- nvinfo : EIATTR_KPARAM_INFO
	.align		4
.L_35:
        /*0028*/ 	.byte	0x04, 0x17
        /*002a*/ 	.short	(.L_37 - .L_36)
.L_36:
        /*002c*/ 	.word	0x00000000
        /*0030*/ 	.short	0x0001
        /*0032*/ 	.short	0x0008
        /*0034*/ 	.byte	0x00, 0xf5, 0x21, 0x00


	//----- nvinfo : EIATTR_KPARAM_INFO
	.align		4
.L_37:
        /*0038*/ 	.byte	0x04, 0x17
        /*003a*/ 	.short	(.L_39 - .L_38)
.L_38:
        /*003c*/ 	.word	0x00000000
        /*0040*/ 	.short	0x0000
        /*0042*/ 	.short	0x0000
        /*0044*/ 	.byte	0x00, 0xf5, 0x21, 0x00


	//----- nvinfo : EIATTR_SPARSE_MMA_MASK
	.align		4
.L_39:
        /*0048*/ 	.byte	0x03, 0x50
        /*004a*/ 	.short	0x0000


	//----- nvinfo : EIATTR_MAXREG_COUNT
	.align		4
        /*004c*/ 	.byte	0x03, 0x1b
        /*004e*/ 	.short	0x00ff


	//----- nvinfo : EIATTR_MERCURY_ISA_VERSION
	.align		4
        /*0050*/ 	.byte	0x03, 0x5f
        /*0052*/ 	.short	0x0101


	//----- nvinfo : EIATTR_VRC_CTA_INIT_COUNT
	.align		4
        /*0054*/ 	.byte	0x02, 0x4a
	.zero		1
	.zero		1


	//----- nvinfo : EIATTR_EXIT_INSTR_OFFSETS
	.align		4
        /*0058*/ 	.byte	0x04, 0x1c
        /*005a*/ 	.short	(.L_41 - .L_40)


	//   ....[0]....
.L_40:
        /*005c*/ 	.word	0x00000070


	//   ....[1]....
        /*0060*/ 	.word	0x00000130


	//----- nvinfo : EIATTR_CBANK_PARAM_SIZE
	.align		4
.L_41:
        /*0064*/ 	.byte	0x03, 0x19
        /*0066*/ 	.short	0x001c


	//----- nvinfo : EIATTR_PARAM_CBANK
	.align		4
        /*0068*/ 	.byte	0x04, 0x0a
        /*006a*/ 	.short	(.L_43 - .L_42)
	.align		4
.L_42:
        /*006c*/ 	.word	index@(.nv.constant0._Z15matrixAddKernelPfS_S_i)
        /*0070*/ 	.short	0x0380
        /*0072*/ 	.short	0x001c


	//----- nvinfo : EIATTR_SW_WAR
	.align		4
.L_43:
        /*0074*/ 	.byte	0x04, 0x36
        /*0076*/ 	.short	(.L_45 - .L_44)
.L_44:
        /*0078*/ 	.word	0x00000008
.L_45:


//--------------------- .nv.info._Z15matrixMulKernelPfS_S_iii --------------------------
	.section	.nv.info._Z15matrixMulKernelPfS_S_iii,"",@"SHT_CUDA_INFO"
	.sectionflags	@""
	.align	4


	//----- nvinfo : EIATTR_CUDA_API_VERSION
	.align		4
        /*0000*/ 	.byte	0x04, 0x37
        /*0002*/ 	.short	(.L_47 - .L_46)
.L_46:
        /*0004*/ 	.word	0x00000082


	//----- nvinfo : EIATTR_KPARAM_INFO
	.align		4
.L_47:
        /*0008*/ 	.byte	0x04, 0x17
        /*000a*/ 	.short	(.L_49 - .L_48)
.L_48:
        /*000c*/ 	.word	0x00000000
        /*0010*/ 	.short	0x0005
        /*0012*/ 	.short	0x0020
        /*0014*/ 	.byte	0x00, 0xf0, 0x11, 0x00


	//----- nvinfo : EIATTR_KPARAM_INFO
	.align		4
.L_49:
        /*0018*/ 	.byte	0x04, 0x17
        /*001a*/ 	.short	(.L_51 - .L_50)
.L_50:
        /*001c*/ 	.word	0x00000000
        /*0020*/ 	.short	0x0004
        /*0022*/ 	.short	0x001c
        /*0024*/ 	.byte	0x00, 0xf0, 0x11, 0x00


	//----- nvinfo : EIATTR_KPARAM_INFO
	.align		4
.L_51:
        /*0028*/ 	.byte	0x04, 0x17
        /*002a*/ 	.short	(.L_53 - .L_52)
.L_52:
        /*002c*/ 	.word	0x00000000
        /*0030*/ 	.short	0x0003
        /*0032*/ 	.short	0x0018
        /*0034*/ 	.byte	0x00, 0xf0, 0x11, 0x00


	//----- nvinfo : EIATTR_KPARAM_INFO
	.align		4
.L_53:
        /*0038*/ 	.byte	0x04, 0x17
        /*003a*/ 	.short	(.L_55 - .L_54)
.L_54:
        /*003c*/ 	.word	0x00000000
        /*0040*/ 	.short	0x0002
        /*0042*/ 	.short	0x0010
        /*0044*/ 	.byte	0x00, 0xf5, 0x21, 0x00


	//----- nvinfo : EIATTR_KPARAM_INFO
	.align		4
.L_55:
        /*0048*/ 	.byte	0x04, 0x17
        /*004a*/ 	.short	(.L_57 - .L_56)
.L_56:
        /*004c*/ 	.word	0x00000000
        /*0050*/ 	.short	0x0001
        /*0052*/ 	.short	0x0008
        /*0054*/ 	.byte	0x00, 0xf5, 0x21, 0x00


	//----- nvinfo : EIATTR_KPARAM_INFO
	.align		4
.L_57:
        /*0058*/ 	.byte	0x04, 0x17
        /*005a*/ 	.short	(.L_59 - .L_58)
.L_58:
        /*005c*/ 	.word	0x00000000
        /*0060*/ 	.short	0x0000
        /*0062*/ 	.short	0x0000
        /*0064*/ 	.byte	0x00, 0xf5, 0x21, 0x00


	//----- nvinfo : EIATTR_SPARSE_MMA_MASK
	.align		4
.L_59:
        /*0068*/ 	.byte	0x03, 0x50
        /*006a*/ 	.short	0x0000


	//----- nvinfo : EIATTR_MAXREG_COUNT
	.align		4
        /*006c*/ 	.byte	0x03, 0x1b
        /*006e*/ 	.short	0x00ff


	//----- nvinfo : EIATTR_MERCURY_ISA_VERSION
	.align		4
        /*0070*/ 	.byte	0x03, 0x5f
        /*0072*/ 	.short	0x0101


	//----- nvinfo : EIATTR_VRC_CTA_INIT_COUNT
	.align		4
        /*0074*/ 	.byte	0x02, 0x4a
	.zero		1
	.zero		1


	//----- nvinfo : EIATTR_EXIT_INSTR_OFFSETS
	.align		4
        /*0078*/ 	.byte	0x04, 0x1c
        /*007a*/ 	.short	(.L_61 - .L_60)


	//   ....[0]....
.L_60:
        /*007c*/ 	.word	0x000000c0


	//   ....[1]....
        /*0080*/ 	.word	0x000008e0


	//----- nvinfo : EIATTR_CBANK_PARAM_SIZE
	.align		4
.L_61:
        /*0084*/ 	.byte	0x03, 0x19
        /*0086*/ 	.short	0x0024


	//----- nvinfo : EIATTR_PARAM_CBANK
	.align		4
        /*0088*/ 	.byte	0x04, 0x0a
        /*008a*/ 	.short	(.L_63 - .L_62)
	.align		4
.L_62:
        /*008c*/ 	.word	index@(.nv.constant0._Z15matrixMulKernelPfS_S_iii)
        /*0090*/ 	.short	0x0380
        /*0092*/ 	.short	0x0024


	//----- nvinfo : EIATTR_SW_WAR
	.align		4
.L_63:
        /*0094*/ 	.byte	0x04, 0x36
        /*0096*/ 	.short	(.L_65 - .L_64)
.L_64:
        /*0098*/ 	.word	0x00000008
.L_65:


//--------------------- .nv.callgraph             --------------------------
	.section	.nv.callgraph,"",@"SHT_CUDA_CALLGRAPH"
	.align	4
	.sectionentsize	8
	.align		4
        /*0000*/ 	.word	0x00000000
	.align		4
        /*0004*/ 	.word	0xffffffff
	.align		4
        /*0008*/ 	.word	0x00000000
	.align		4
        /*000c*/ 	.word	0xfffffffe
	.align		4
        /*0010*/ 	.word	0x00000000
	.align		4
        /*0014*/ 	.word	0xfffffffd
	.align		4
        /*0018*/ 	.word	0x00000000
	.align		4
        /*001c*/ 	.word	0xfffffffc


//--------------------- .text._Z10reluKernelPfi   --------------------------
	.section	.text._Z10reluKernelPfi,"ax",@progbits
	.align	128
        .global         _Z10reluKernelPfi
        .type           _Z10reluKernelPfi,@function
        .size           _Z10reluKernelPfi,(.L_x_7 - _Z10reluKernelPfi)
        .other          _Z10reluKernelPfi,@"STO_CUDA_ENTRY STV_DEFAULT"
_Z10reluKernelPfi:
.text._Z10reluKernelPfi:
[----:B------:R-:W-:Y:S01]  /*0000*/  LDC R1, c[0x0][0x37c] ;  /* 0x0000df00ff017b82 */ /* 0x000fe20000000800 */
[----:B------:R-:W0:Y:S07]  /*0010*/  S2R R0, SR_TID.X ;  /* 0x0000000000007919 */ /* 0x000e2e0000002100 */
[----:B------:R-:W0:Y:S01]  /*0020*/  S2UR UR4, SR_CTAID.X ;  /* 0x00000000000479c3 */ /* 0x000e220000002500 */
[----:B------:R-:W1:Y:S07]  /*0030*/  LDCU UR5, c[0x0][0x388] ;  /* 0x00007100ff0577ac */ /* 0x000e6e0008000800 */
[----:B------:R-:W0:Y:S02]  /*0040*/  LDC R5, c[0x0][0x360] ;  /* 0x0000d800ff057b82 */ /* 0x000e240000000800 */
[----:B0-----:R-:W-:-:S05]  /*0050*/  IMAD R5, R5, UR4, R0 ;  /* 0x0000000405057c24 */ /* 0x001fca000f8e0200 */
[----:B-1----:R-:W-:-:S13]  /*0060*/  ISETP.GE.AND P0, PT, R5, UR5, PT ;  /* 0x0000000505007c0c */ /* 0x002fda000bf06270 */
[----:B------:R-:W-:Y:S05]  /*0070*/  @P0 EXIT ;  /* 0x000000000000094d */ /* 0x000fea0003800000 */
[----:B------:R-:W0:Y:S01]  /*0080*/  LDC.64 R2, c[0x0][0x380] ;  /* 0x0000e000ff027b82 */ /* 0x000e220000000a00 */
[----:B------:R-:W1:Y:S01]  /*0090*/  LDCU.64 UR4, c[0x0][0x358] ;  /* 0x00006b00ff0477ac */ /* 0x000e620008000a00 */
[----:B0-----:R-:W-:-:S05]  /*00a0*/  IMAD.WIDE R2, R5, 0x4, R2 ;  /* 0x0000000405027825 */ /* 0x001fca00078e0202 */
[----:B-1----:R-:W2:Y:S02]  /*00b0*/  LDG.E R0, desc[UR4][R2.64] ;  /* 0x0000000402007981 */ /* 0x002ea4000c1e1900 */
[----:B--2---:R-:W-:-:S05]  /*00c0*/  FMNMX R5, RZ, R0, !PT ;  /* 0x00000000ff057209 */ /* 0x004fca0007800000 */
[----:B------:R-:W-:Y:S01]  /*00d0*/  STG.E desc[UR4][R2.64], R5 ;  /* 0x0000000502007986 */ /* 0x000fe2000c101904 */
[----:B------:R-:W-:Y:S05]  /*00e0*/  EXIT ;  /* 0x000000000000794d */ /* 0x000fea0003800000 */
.L_x_0:
[----:B------:R-:W-:-:S00]  /*00f0*/  BRA `(.L_x_0) ;  /* 0xfffffffc00fc7947 */ /* 0x000fc0000383ffff */
[----:B------:R-:W-:-:S00]  /*0100*/  NOP ;  /* 0x0000000000007918 */ /* 0x000fc00000000000 */
[----:B------:R-:W-:-:S00]  /*0110*/  NOP ;  /* 0x0000000000007918 */ /* 0x000fc00000000000 */
[----:B------:R-:W-:-:S00]  /*0120*/  NOP ;  /* 0x0000000000007918 */ /* 0x000fc00000000000 */
[----:B------:R-:W-:-:S00]  /*0130*/  NOP ;  /* 0x0000000000007918 */ /* 0x000fc00000000000 */
[----:B------:R-:W-:-:S00]  /*0140*/  NOP ;  /* 0x0000000000007918 */ /* 0x000fc00000000000 */
[----:B------:R-:W-:-:S00]  /*0150*/  NOP ;  /* 0x0000000000007918 */ /* 0x000fc00000000000 */
[----:B------:R-:W-:-:S00]  /*0160*/  NOP ;  /* 0x0000000000007918 */ /* 0x000fc00000000000 */
[----:B------:R-:W-:-:S00]  /*0170*/  NOP ;  /* 0x0000000000007918 */ /* 0x000fc00000000000 */
.L_x_7:


//--------------------- .text._Z15matrixAddKernelPfS_S_i --------------------------
	.section	.text._Z15matrixAddKernelPfS_S_i,"ax",@progbits
	.align	128
        .global         _Z15matrixAddKernelPfS_S_i
        .type           _Z15matrixAddKernelPfS_S_i,@function
        .size           _Z15matrixAddKernelPfS_S_i,(.L_x_8 - _Z15matrixAddKernelPfS_S_i)
        .other          _Z15matrixAddKernelPfS_S_i,@"STO_CUDA_ENTRY STV_DEFAULT"
_Z15matrixAddKernelPfS_S_i:
.text._Z15matrixAddKernelPfS_S_i:
        /* <DEDUP_REMOVED lines=9> */
[----:B------:R-:W1:Y:S07]  /*0090*/  LDCU.64 UR4, c[0x0][0x358] ;  /* 0x00006b00ff0477ac */ /* 0x000e6e0008000a00 */
[----:B------:R-:W2:Y:S08]  /*00a0*/  LDC.64 R4, c[0x0][0x388] ;  /* 0x0000e200ff047b82 */ /* 0x000eb00000000a00 */
[----:B------:R-:W3:Y:S01]  /*00b0*/  LDC.64 R6, c[0x0][0x390] ;  /* 0x0000e400ff067b82 */ /* 0x000ee20000000a00 */
[----:B0-----:R-:W-:-:S06]  /*00c0*/  IMAD.WIDE R2, R9, 0x4, R2 ;  /* 0x0000000409027825 */ /* 0x001fcc00078e0202 */
[----:B-1----:R-:W4:Y:S01]  /*00d0*/  LDG.E R2, desc[UR4][R2.64] ;  /* 0x0000000402027981 */ /* 0x002f22000c1e1900 */
[----:B--2---:R-:W-:-:S06]  /*00e0*/  IMAD.WIDE R4, R9, 0x4, R4 ;  /* 0x0000000409047825 */ /* 0x004fcc00078e0204 */
[----:B------:R-:W4:Y:S01]  /*00f0*/  LDG.E R5, desc[UR4][R4.64] ;  /* 0x0000000404057981 */ /* 0x000f22000c1e1900 */
[----:B---3--:R-:W-:-:S04]  /*0100*/  IMAD.WIDE R6, R9, 0x4, R6 ;  /* 0x0000000409067825 */ /* 0x008fc800078e0206 */
[----:B----4-:R-:W-:-:S05]  /*0110*/  FADD R9, R2, R5 ;  /* 0x0000000502097221 */ /* 0x010fca0000000000 */
[----:B------:R-:W-:Y:S01]  /*0120*/  STG.E desc[UR4][R6.64], R9 ;  /* 0x0000000906007986 */ /* 0x000fe2000c101904 */
[----:B------:R-:W-:Y:S05]  /*0130*/  EXIT ;  /* 0x000000000000794d */ /* 0x000fea0003800000 */
.L_x_1:
        /* <DEDUP_REMOVED lines=12> */
.L_x_8:


//--------------------- .text._Z15matrixMulKernelPfS_S_iii --------------------------
	.section	.text._Z15matrixMulKernelPfS_S_iii,"ax",@progbits
	.align	128
        .global         _Z15matrixMulKernelPfS_S_iii
        .type           _Z15matrixMulKernelPfS_S_iii,@function
        .size           _Z15matrixMulKernelPfS_S_iii,(.L_x_9 - _Z15matrixMulKernelPfS_S_iii)
        .other          _Z15matrixMulKernelPfS_S_iii,@"STO_CUDA_ENTRY STV_DEFAULT"
_Z15matrixMulKernelPfS_S_iii:
.text._Z15matrixMulKernelPfS_S_iii:
[----:B------:R-:W-:Y:S01]  /*0000*/  LDC R1, c[0x0][0x37c] ;  /* 0x0000df00ff017b82 */ /* 0x000fe20000000800 */
[----:B------:R-:W0:Y:S07]  /*0010*/  S2R R5, SR_TID.X ;  /* 0x0000000000057919 */ /* 0x000e2e0000002100 */
[----:B------:R-:W1:Y:S01]  /*0020*/  LDC R19, c[0x0][0x364] ;  /* 0x0000d900ff137b82 */ /* 0x000e620000000800 */
[----:B------:R-:W1:Y:S07]  /*0030*/  S2R R4, SR_TID.Y ;  /* 0x0000000000047919 */ /* 0x000e6e0000002200 */
[----:B------:R-:W0:Y:S08]  /*0040*/  S2UR UR5, SR_CTAID.X ;  /* 0x00000000000579c3 */ /* 0x000e300000002500 */
[----:B------:R-:W0:Y:S08]  /*0050*/  LDC R0, c[0x0][0x360] ;  /* 0x0000d800ff007b82 */ /* 0x000e300000000800 */
[----:B------:R-:W1:Y:S08]  /*0060*/  S2UR UR4, SR_CTAID.Y ;  /* 0x00000000000479c3 */ /* 0x000e700000002600 */
[----:B------:R-:W2:Y:S01]  /*0070*/  LDC.64 R2, c[0x0][0x398] ;  /* 0x0000e600ff027b82 */ /* 0x000ea20000000a00 */
[----:B0-----:R-:W-:-:S02]  /*0080*/  IMAD R0, R0, UR5, R5 ;  /* 0x0000000500007c24 */ /* 0x001fc4000f8e0205 */
[----:B-1----:R-:W-:-:S03]  /*0090*/  IMAD R19, R19, UR4, R4 ;  /* 0x0000000413137c24 */ /* 0x002fc6000f8e0204 */
[----:B--2---:R-:W-:-:S04]  /*00a0*/  ISETP.GE.AND P0, PT, R0, R3, PT ;  /* 0x000000030000720c */ /* 0x004fc80003f06270 */
[----:B------:R-:W-:-:S13]  /*00b0*/  ISETP.GE.OR P0, PT, R19, R2, P0 ;  /* 0x000000021300720c */ /* 0x000fda0000706670 */
[----:B------:R-:W-:Y:S05]  /*00c0*/  @P0 EXIT ;  /* 0x000000000000094d */ /* 0x000fea0003800000 */
[----:B------:R-:W0:Y:S01]  /*00d0*/  LDC R2, c[0x0][0x3a0] ;  /* 0x0000e800ff027b82 */ /* 0x000e220000000800 */
[----:B------:R-:W1:Y:S01]  /*00e0*/  LDCU.64 UR4, c[0x0][0x358] ;  /* 0x00006b00ff0477ac */ /* 0x000e620008000a00 */
[----:B------:R-:W-:Y:S01]  /*00f0*/  HFMA2 R24, -RZ, RZ, 0, 0 ;  /* 0x00000000ff187431 */ /* 0x000fe200000001ff */
[----:B0-----:R-:W-:-:S13]  /*0100*/  ISETP.GE.AND P0, PT, R2, 0x1, PT ;  /* 0x000000010200780c */ /* 0x001fda0003f06270 */
[----:B-1----:R-:W-:Y:S05]  /*0110*/  @!P0 BRA `(.L_x_2) ;  /* 0x0000000400e08947 */ /* 0x002fea0003800000 */
[C---:B------:R-:W-:Y:S01]  /*0120*/  ISETP.GE.U32.AND P1, PT, R2.reuse, 0x8, PT ;  /* 0x000000080200780c */ /* 0x040fe20003f26070 */
[----:B------:R-:W-:Y:S01]  /*0130*/  IMAD R20, R19, R2, RZ ;  /* 0x0000000213147224 */ /* 0x000fe200078e02ff */
[----:B------:R-:W-:Y:S02]  /*0140*/  LOP3.LUT R27, R2, 0x7, RZ, 0xc0, !PT ;  /* 0x00000007021b7812 */ /* 0x000fe400078ec0ff */
[----:B------:R-:W-:Y:S02]  /*0150*/  MOV R24, RZ ;  /* 0x000000ff00187202 */ /* 0x000fe40000000f00 */
[----:B------:R-:W-:Y:S02]  /*0160*/  ISETP.NE.AND P0, PT, R27, RZ, PT ;  /* 0x000000ff1b00720c */ /* 0x000fe40003f05270 */
[----:B------:R-:W-:-:S05]  /*0170*/  MOV R21, RZ ;  /* 0x000000ff00157202 */ /* 0x000fca0000000f00 */
[----:B------:R-:W-:Y:S06]  /*0180*/  @!P1 BRA `(.L_x_3) ;  /* 0x0000000000c49947 */ /* 0x000fec0003800000 */
[----:B------:R-:W0:Y:S01]  /*0190*/  LDC.64 R4, c[0x0][0x380] ;  /* 0x0000e000ff047b82 */ /* 0x000e220000000a00 */
[----:B------:R-:W-:Y:S02]  /*01a0*/  LOP3.LUT R21, R2, 0x7ffffff8, RZ, 0xc0, !PT ;  /* 0x7ffffff802157812 */ /* 0x000fe400078ec0ff */
[----:B------:R-:W-:Y:S02]  /*01b0*/  MOV R24, RZ ;  /* 0x000000ff00187202 */ /* 0x000fe40000000f00 */
[----:B------:R-:W-:Y:S02]  /*01c0*/  MOV R18, R0 ;  /* 0x0000000000127202 */ /* 0x000fe40000000f00 */
[----:B------:R-:W-:Y:S01]  /*01d0*/  IADD3 R22, PT, PT, -R21, RZ, RZ ;  /* 0x000000ff15167210 */ /* 0x000fe20007ffe1ff */
[----:B0-----:R-:W-:-:S03]  /*01e0*/  IMAD.WIDE.U32 R4, R20, 0x4, R4 ;  /* 0x0000000414047825 */ /* 0x001fc600078e0004 */
[----:B------:R-:W-:-:S04]  /*01f0*/  IADD3 R6, P1, PT, R4, 0x10, RZ ;  /* 0x0000001004067810 */ /* 0x000fc80007f3e0ff */
[----:B------:R-:W-:-:S09]  /*0200*/  IADD3.X R7, PT, PT, RZ, R5, RZ, P1, !PT ;  /* 0x00000005ff077210 */ /* 0x000fd20000ffe4ff */
.L_x_4:
[----:B------:R-:W0:Y:S01]  /*0210*/  LDC.64 R16, c[0x0][0x388] ;  /* 0x0000e200ff107b82 */ /* 0x000e220000000a00 */
[----:B------:R-:W-:Y:S02]  /*0220*/  MOV R4, R6 ;  /* 0x0000000600047202 */ /* 0x000fe40000000f00 */
[----:B------:R-:W-:-:S05]  /*0230*/  MOV R5, R7 ;  /* 0x0000000700057202 */ /* 0x000fca0000000f00 */
[----:B------:R-:W2:Y:S04]  /*0240*/  LDG.E R25, desc[UR4][R4.64+-0x10] ;  /* 0xfffff00404197981 */ /* 0x000ea8000c1e1900 */
[----:B------:R-:W3:Y:S04]  /*0250*/  LDG.E R23, desc[UR4][R4.64+-0xc] ;  /* 0xfffff40404177981 */ /* 0x000ee8000c1e1900 */
[----:B------:R-:W4:Y:S04]  /*0260*/  LDG.E R29, desc[UR4][R4.64+-0x8] ;  /* 0xfffff804041d7981 */ /* 0x000f28000c1e1900 */
[----:B------:R-:W5:Y:S01]  /*0270*/  LDG.E R28, desc[UR4][R4.64+-0x4] ;  /* 0xfffffc04041c7981 */ /* 0x000f62000c1e1900 */
[----:B0-----:R-:W-:-:S05]  /*0280*/  IMAD.WIDE R16, R18, 0x4, R16 ;  /* 0x0000000412107825 */ /* 0x001fca00078e0210 */
[----:B------:R0:W2:Y:S01]  /*0290*/  LDG.E R26, desc[UR4][R16.64] ;  /* 0x00000004101a7981 */ /* 0x0000a2000c1e1900 */
[----:B------:R-:W-:-:S04]  /*02a0*/  IMAD.WIDE R14, R3, 0x4, R16 ;  /* 0x00000004030e7825 */ /* 0x000fc800078e0210 */
[C---:B------:R-:W-:Y:S02]  /*02b0*/  IMAD.WIDE R6, R3.reuse, 0x4, R14 ;  /* 0x0000000403067825 */ /* 0x040fe400078e020e */
[----:B------:R-:W3:Y:S02]  /*02c0*/  LDG.E R14, desc[UR4][R14.64] ;  /* 0x000000040e0e7981 */ /* 0x000ee4000c1e1900 */
[C---:B------:R-:W-:Y:S02]  /*02d0*/  IMAD.WIDE R10, R3.reuse, 0x4, R6 ;  /* 0x00000004030a7825 */ /* 0x040fe400078e0206 */
[----:B------:R-:W4:Y:S02]  /*02e0*/  LDG.E R6, desc[UR4][R6.64] ;  /* 0x0000000406067981 */ /* 0x000f24000c1e1900 */
[C---:B------:R-:W-:Y:S02]  /*02f0*/  IMAD.WIDE R8, R3.reuse, 0x4, R10 ;  /* 0x0000000403087825 */ /* 0x040fe400078e020a */
[----:B------:R-:W5:Y:S02]  /*0300*/  LDG.E R10, desc[UR4][R10.64] ;  /* 0x000000040a0a7981 */ /* 0x000f64000c1e1900 */
[----:B------:R-:W-:-:S02]  /*0310*/  IMAD.WIDE R12, R3, 0x4, R8 ;  /* 0x00000004030c7825 */ /* 0x000fc400078e0208 */
[----:B------:R-:W5:Y:S04]  /*0320*/  LDG.E R7, desc[UR4][R4.64] ;  /* 0x0000000404077981 */ /* 0x000f68000c1e1900 */
[----:B------:R-:W5:Y:S01]  /*0330*/  LDG.E R8, desc[UR4][R8.64] ;  /* 0x0000000408087981 */ /* 0x000f62000c1e1900 */
[----:B0-----:R-:W-:-:S03]  /*0340*/  IMAD.WIDE R16, R3, 0x4, R12 ;  /* 0x0000000403107825 */ /* 0x001fc600078e020c */
[----:B------:R-:W5:Y:S04]  /*0350*/  LDG.E R12, desc[UR4][R12.64] ;  /* 0x000000040c0c7981 */ /* 0x000f68000c1e1900 */
[----:B------:R-:W5:Y:S04]  /*0360*/  LDG.E R15, desc[UR4][R16.64] ;  /* 0x00000004100f7981 */ /* 0x000f68000c1e1900 */
[----:B------:R-:W5:Y:S04]  /*0370*/  LDG.E R9, desc[UR4][R4.64+0x4] ;  /* 0x0000040404097981 */ /* 0x000f68000c1e1900 */
[----:B------:R-:W5:Y:S01]  /*0380*/  LDG.E R11, desc[UR4][R4.64+0xc] ;  /* 0x00000c04040b7981 */ /* 0x000f62000c1e1900 */
[----:B--2---:R-:W-:Y:S01]  /*0390*/  FFMA R26, R25, R26, R24 ;  /* 0x0000001a191a7223 */ /* 0x004fe20000000018 */
[----:B------:R-:W-:-:S02]  /*03a0*/  IMAD.WIDE R24, R3, 0x4, R16 ;  /* 0x0000000403187825 */ /* 0x000fc400078e0210 */
[----:B------:R-:W2:Y:S04]  /*03b0*/  LDG.E R16, desc[UR4][R4.64+0x8] ;  /* 0x0000080404107981 */ /* 0x000ea8000c1e1900 */
[----:B------:R-:W2:Y:S01]  /*03c0*/  LDG.E R24, desc[UR4][R24.64] ;  /* 0x0000000418187981 */ /* 0x000ea2000c1e1900 */
[----:B---3--:R-:W-:Y:S01]  /*03d0*/  FFMA R14, R23, R14, R26 ;  /* 0x0000000e170e7223 */ /* 0x008fe2000000001a */
[----:B------:R-:W-:-:S03]  /*03e0*/  IADD3 R22, PT, PT, R22, 0x8, RZ ;  /* 0x0000000816167810 */ /* 0x000fc60007ffe0ff */
[----:B----4-:R-:W-:Y:S01]  /*03f0*/  FFMA R29, R29, R6, R14 ;  /* 0x000000061d1d7223 */ /* 0x010fe2000000000e */
[----:B------:R-:W-:-:S03]  /*0400*/  ISETP.NE.AND P1, PT, R22, RZ, PT ;  /* 0x000000ff1600720c */ /* 0x000fc60003f25270 */
[----:B-----5:R-:W-:Y:S01]  /*0410*/  FFMA R10, R28, R10, R29 ;  /* 0x0000000a1c0a7223 */ /* 0x020fe2000000001d */
[----:B------:R-:W-:-:S03]  /*0420*/  IADD3 R6, P2, PT, R4, 0x20, RZ ;  /* 0x0000002004067810 */ /* 0x000fc60007f5e0ff */
[----:B------:R-:W-:Y:S01]  /*0430*/  FFMA R8, R7, R8, R10 ;  /* 0x0000000807087223 */ /* 0x000fe2000000000a */
[----:B------:R-:W-:Y:S02]  /*0440*/  IADD3.X R7, PT, PT, RZ, R5, RZ, P2, !PT ;  /* 0x00000005ff077210 */ /* 0x000fe400017fe4ff */
[----:B------:R-:W-:Y:S01]  /*0450*/  LEA R18, R3, R18, 0x3 ;  /* 0x0000001203127211 */ /* 0x000fe200078e18ff */
[----:B------:R-:W-:-:S04]  /*0460*/  FFMA R9, R9, R12, R8 ;  /* 0x0000000c09097223 */ /* 0x000fc80000000008 */
[----:B--2---:R-:W-:-:S04]  /*0470*/  FFMA R16, R16, R15, R9 ;  /* 0x0000000f10107223 */ /* 0x004fc80000000009 */
[----:B------:R-:W-:Y:S01]  /*0480*/  FFMA R24, R11, R24, R16 ;  /* 0x000000180b187223 */ /* 0x000fe20000000010 */
[----:B------:R-:W-:Y:S06]  /*0490*/  @P1 BRA `(.L_x_4) ;  /* 0xfffffffc005c1947 */ /* 0x000fec000383ffff */
.L_x_3:
[----:B------:R-:W-:Y:S05]  /*04a0*/  @!P0 BRA `(.L_x_2) ;  /* 0x0000000000fc8947 */ /* 0x000fea0003800000 */
[----:B------:R-:W-:Y:S02]  /*04b0*/  ISETP.GE.U32.AND P1, PT, R27, 0x4, PT ;  /* 0x000000041b00780c */ /* 0x000fe40003f26070 */
[----:B------:R-:W-:-:S04]  /*04c0*/  LOP3.LUT R16, R2, 0x3, RZ, 0xc0, !PT ;  /* 0x0000000302107812 */ /* 0x000fc800078ec0ff */
[----:B------:R-:W-:-:S07]  /*04d0*/  ISETP.NE.AND P0, PT, R16, RZ, PT ;  /* 0x000000ff1000720c */ /* 0x000fce0003f05270 */
[----:B------:R-:W-:Y:S06]  /*04e0*/  @!P1 BRA `(.L_x_5) ;  /* 0x00000000006c9947 */ /* 0x000fec0003800000 */
[----:B------:R-:W0:Y:S01]  /*04f0*/  LDC.64 R6, c[0x0][0x388] ;  /* 0x0000e200ff067b82 */ /* 0x000e220000000a00 */
[----:B------:R-:W1:Y:S01]  /*0500*/  LDCU.64 UR6, c[0x0][0x380] ;  /* 0x00007000ff0677ac */ /* 0x000e620008000a00 */
[----:B------:R-:W-:Y:S01]  /*0510*/  IMAD R9, R21, R3, R0 ;  /* 0x0000000315097224 */ /* 0x000fe200078e0200 */
[CC--:B------:R-:W-:Y:S02]  /*0520*/  IADD3 R5, PT, PT, R20.reuse, R21.reuse, RZ ;  /* 0x0000001514057210 */ /* 0x0c0fe40007ffe0ff */
[----:B------:R-:W-:-:S03]  /*0530*/  IADD3 R10, P1, PT, R20, R21, RZ ;  /* 0x00000015140a7210 */ /* 0x000fc60007f3e0ff */
[----:B------:R-:W2:Y:S01]  /*0540*/  LDC.64 R14, c[0x0][0x380] ;  /* 0x0000e000ff0e7b82 */ /* 0x000ea20000000a00 */
[----:B0-----:R-:W-:-:S04]  /*0550*/  IMAD.WIDE R6, R9, 0x4, R6 ;  /* 0x0000000409067825 */ /* 0x001fc800078e0206 */
[----:B------:R-:W-:Y:S02]  /*0560*/  IMAD.WIDE R8, R3, 0x4, R6 ;  /* 0x0000000403087825 */ /* 0x000fe400078e0206 */
[----:B------:R-:W3:Y:S02]  /*0570*/  LDG.E R6, desc[UR4][R6.64] ;  /* 0x0000000406067981 */ /* 0x000ee4000c1e1900 */
[----:B--2---:R-:W-:Y:S01]  /*0580*/  IMAD.WIDE.U32 R14, R5, 0x4, R14 ;  /* 0x00000004050e7825 */ /* 0x004fe200078e000e */
[----:B------:R-:W-:Y:S02]  /*0590*/  IADD3.X R5, PT, PT, RZ, RZ, RZ, P1, !PT ;  /* 0x000000ffff057210 */ /* 0x000fe40000ffe4ff */
[----:B-1----:R-:W-:-:S03]  /*05a0*/  LEA R4, P1, R10, UR6, 0x2 ;  /* 0x000000060a047c11 */ /* 0x002fc6000f8210ff */
[----:B------:R-:W3:Y:S01]  /*05b0*/  LDG.E R15, desc[UR4][R14.64] ;  /* 0x000000040e0f7981 */ /* 0x000ee2000c1e1900 */
[----:B------:R-:W-:Y:S01]  /*05c0*/  LEA.HI.X R5, R10, UR7, R5, 0x2, P1 ;  /* 0x000000070a057c11 */ /* 0x000fe200088f1405 */
[C---:B------:R-:W-:Y:S02]  /*05d0*/  IMAD.WIDE R10, R3.reuse, 0x4, R8 ;  /* 0x00000004030a7825 */ /* 0x040fe400078e0208 */
[----:B------:R-:W2:Y:S04]  /*05e0*/  LDG.E R8, desc[UR4][R8.64] ;  /* 0x0000000408087981 */ /* 0x000ea8000c1e1900 */
[----:B------:R-:W2:Y:S01]  /*05f0*/  LDG.E R17, desc[UR4][R4.64+0x4] ;  /* 0x0000040404117981 */ /* 0x000ea2000c1e1900 */
[----:B------:R-:W-:-:S03]  /*0600*/  IMAD.WIDE R12, R3, 0x4, R10 ;  /* 0x00000004030c7825 */ /* 0x000fc600078e020a */
[----:B------:R-:W4:Y:S04]  /*0610*/  LDG.E R22, desc[UR4][R10.64] ;  /* 0x000000040a167981 */ /* 0x000f28000c1e1900 */
[----:B------:R-:W4:Y:S04]  /*0620*/  LDG.E R18, desc[UR4][R4.64+0x8] ;  /* 0x0000080404127981 */ /* 0x000f28000c1e1900 */
[----:B------:R-:W5:Y:S04]  /*0630*/  LDG.E R26, desc[UR4][R4.64+0xc] ;  /* 0x00000c04041a7981 */ /* 0x000f68000c1e1900 */
[----:B------:R-:W5:Y:S01]  /*0640*/  LDG.E R12, desc[UR4][R12.64] ;  /* 0x000000040c0c7981 */ /* 0x000f62000c1e1900 */
[----:B------:R-:W-:Y:S01]  /*0650*/  IADD3 R21, PT, PT, R21, 0x4, RZ ;  /* 0x0000000415157810 */ /* 0x000fe20007ffe0ff */
[----:B---3--:R-:W-:-:S04]  /*0660*/  FFMA R24, R15, R6, R24 ;  /* 0x000000060f187223 */ /* 0x008fc80000000018 */
[----:B--2---:R-:W-:-:S04]  /*0670*/  FFMA R17, R17, R8, R24 ;  /* 0x0000000811117223 */ /* 0x004fc80000000018 */
[----:B----4-:R-:W-:-:S04]  /*0680*/  FFMA R17, R18, R22, R17 ;  /* 0x0000001612117223 */ /* 0x010fc80000000011 */
[----:B-----5:R-:W-:-:S07]  /*0690*/  FFMA R24, R26, R12, R17 ;  /* 0x0000000c1a187223 */ /* 0x020fce0000000011 */
.L_x_5:
[----:B------:R-:W-:Y:S05]  /*06a0*/  @!P0 BRA `(.L_x_2) ;  /* 0x00000000007c8947 */ /* 0x000fea0003800000 */
[----:B------:R-:W-:Y:S01]  /*06b0*/  ISETP.NE.AND P1, PT, R16, 0x1, PT ;  /* 0x000000011000780c */ /* 0x000fe20003f25270 */
[----:B------:R-:W0:Y:S01]  /*06c0*/  LDC.64 R12, c[0x0][0x380] ;  /* 0x0000e000ff0c7b82 */ /* 0x000e220000000a00 */
[----:B------:R-:W-:-:S04]  /*06d0*/  LOP3.LUT R2, R2, 0x1, RZ, 0xc0, !PT ;  /* 0x0000000102027812 */ /* 0x000fc800078ec0ff */
[----:B------:R-:W-:-:S03]  /*06e0*/  ISETP.NE.U32.AND P0, PT, R2, 0x1, PT ;  /* 0x000000010200780c */ /* 0x000fc60003f05070 */
[----:B------:R-:W1:Y:S04]  /*06f0*/  LDC.64 R10, c[0x0][0x388] ;  /* 0x0000e200ff0a7b82 */ /* 0x000e680000000a00 */
[CC--:B------:R-:W-:Y:S02]  /*0700*/  @P1 IADD3 R15, PT, PT, R20.reuse, R21.reuse, RZ ;  /* 0x00000015140f1210 */ /* 0x0c0fe40007ffe0ff */
[----:B------:R-:W-:Y:S02]  /*0710*/  @P1 IADD3 R2, P2, PT, R20, R21, RZ ;  /* 0x0000001514021210 */ /* 0x000fe40007f5e0ff */
[----:B------:R-:W2:Y:S02]  /*0720*/  @P1 LDC.64 R4, c[0x0][0x380] ;  /* 0x0000e000ff041b82 */ /* 0x000ea40000000a00 */
[----:B------:R-:W-:-:S06]  /*0730*/  @P1 IADD3.X R14, PT, PT, RZ, RZ, RZ, P2, !PT ;  /* 0x000000ffff0e1210 */ /* 0x000fcc00017fe4ff */
[----:B------:R-:W3:Y:S01]  /*0740*/  LDC.64 R6, c[0x0][0x380] ;  /* 0x0000e000ff067b82 */ /* 0x000ee20000000a00 */
[----:B0-----:R-:W-:-:S04]  /*0750*/  @P1 IMAD.WIDE.U32 R12, R15, 0x4, R12 ;  /* 0x000000040f0c1825 */ /* 0x001fc800078e000c */
[C---:B------:R-:W-:Y:S01]  /*0760*/  @P1 IMAD R15, R21.reuse, R3, R0 ;  /* 0x00000003150f1224 */ /* 0x040fe200078e0200 */
[----:B------:R-:W-:Y:S01]  /*0770*/  @P1 IADD3 R21, PT, PT, R21, 0x2, RZ ;  /* 0x0000000215151810 */ /* 0x000fe20007ffe0ff */
[----:B------:R-:W4:Y:S01]  /*0780*/  @P1 LDG.E R13, desc[UR4][R12.64] ;  /* 0x000000040c0d1981 */ /* 0x000f22000c1e1900 */
[----:B------:R-:W0:Y:S01]  /*0790*/  LDC.64 R8, c[0x0][0x388] ;  /* 0x0000e200ff087b82 */ /* 0x000e220000000a00 */
[----:B-1----:R-:W-:Y:S01]  /*07a0*/  @P1 IMAD.WIDE R10, R15, 0x4, R10 ;  /* 0x000000040f0a1825 */ /* 0x002fe200078e020a */
[----:B------:R-:W-:Y:S02]  /*07b0*/  @!P0 IADD3 R17, PT, PT, R20, R21, RZ ;  /* 0x0000001514118210 */ /* 0x000fe40007ffe0ff */
[----:B--2---:R-:W-:Y:S01]  /*07c0*/  @P1 LEA R4, P2, R2, R4, 0x2 ;  /* 0x0000000402041211 */ /* 0x004fe200078410ff */
[----:B------:R-:W-:-:S03]  /*07d0*/  @!P0 IMAD R21, R21, R3, R0 ;  /* 0x0000000315158224 */ /* 0x000fc600078e0200 */
[----:B------:R-:W-:Y:S01]  /*07e0*/  @P1 LEA.HI.X R5, R2, R5, R14, 0x2, P2 ;  /* 0x0000000502051211 */ /* 0x000fe200010f140e */
[----:B------:R-:W-:Y:S01]  /*07f0*/  @P1 IMAD.WIDE R14, R3, 0x4, R10 ;  /* 0x00000004030e1825 */ /* 0x000fe200078e020a */
[----:B------:R-:W4:Y:S03]  /*0800*/  @P1 LDG.E R2, desc[UR4][R10.64] ;  /* 0x000000040a021981 */ /* 0x000f26000c1e1900 */
[----:B---3--:R-:W-:Y:S01]  /*0810*/  @!P0 IMAD.WIDE.U32 R6, R17, 0x4, R6 ;  /* 0x0000000411068825 */ /* 0x008fe200078e0006 */
[----:B------:R-:W2:Y:S04]  /*0820*/  @P1 LDG.E R5, desc[UR4][R4.64+0x4] ;  /* 0x0000040404051981 */ /* 0x000ea8000c1e1900 */
[----:B------:R-:W2:Y:S01]  /*0830*/  @P1 LDG.E R14, desc[UR4][R14.64] ;  /* 0x000000040e0e1981 */ /* 0x000ea2000c1e1900 */
[----:B0-----:R-:W-:-:S03]  /*0840*/  @!P0 IMAD.WIDE R8, R21, 0x4, R8 ;  /* 0x0000000415088825 */ /* 0x001fc600078e0208 */
[----:B------:R-:W3:Y:S04]  /*0850*/  @!P0 LDG.E R7, desc[UR4][R6.64] ;  /* 0x0000000406078981 */ /* 0x000ee8000c1e1900 */
[----:B------:R-:W3:Y:S01]  /*0860*/  @!P0 LDG.E R8, desc[UR4][R8.64] ;  /* 0x0000000408088981 */ /* 0x000ee2000c1e1900 */
[----:B----4-:R-:W-:-:S04]  /*0870*/  @P1 FFMA R2, R13, R2, R24 ;  /* 0x000000020d021223 */ /* 0x010fc80000000018 */
[----:B--2---:R-:W-:-:S04]  /*0880*/  @P1 FFMA R24, R5, R14, R2 ;  /* 0x0000000e05181223 */ /* 0x004fc80000000002 */
[----:B---3--:R-:W-:-:S07]  /*0890*/  @!P0 FFMA R24, R7, R8, R24 ;  /* 0x0000000807188223 */ /* 0x008fce0000000018 */
.L_x_2:
[----:B------:R-:W0:Y:S01]  /*08a0*/  LDC.64 R4, c[0x0][0x390] ;  /* 0x0000e400ff047b82 */ /* 0x000e220000000a00 */
[----:B------:R-:W-:-:S04]  /*08b0*/  IMAD R3, R19, R3, R0 ;  /* 0x0000000313037224 */ /* 0x000fc800078e0200 */
[----:B0-----:R-:W-:-:S05]  /*08c0*/  IMAD.WIDE R2, R3, 0x4, R4 ;  /* 0x0000000403027825 */ /* 0x001fca00078e0204 */
[----:B------:R-:W-:Y:S01]  /*08d0*/  STG.E desc[UR4][R2.64], R24 ;  /* 0x0000001802007986 */ /* 0x000fe2000c101904 */
[----:B------:R-:W-:Y:S05]  /*08e0*/  EXIT ;  /* 0x000000000000794d */ /* 0x000fea0003800000 */
.L_x_6:
        /* <DEDUP_REMOVED lines=9> */
.L_x_9:


//--------------------- .nv.shared.reserved.0     --------------------------
	.section	.nv.shared.reserved.0,"aw",@nobits
	.weak		__nv_reservedSMEM_offset_0_alias
	.size		__nv_reservedSMEM_offset_0_alias, 0, 64
	.other		__nv_reservedSMEM_offset_0_alias,@"STO_CUDA_RESERVED_SHARED STV_DEFAULT"
__nv_reservedSMEM_offset_0_alias:
	.zero		0
	.zero		64


//--------------------- .nv.constant0._Z10reluKernelPfi --------------------------
	.section	.nv.constant0._Z10reluKernelPfi,"a",@progbits
	.sectionflags	@""
	.align	4
.nv.constant0._Z10reluKernelPfi:
	.zero		908


//--------------------- .nv.constant0._Z15matrixAddKernelPfS_S_i --------------------------
	.section	.nv.constant0._Z15matrixAddKernelPfS_S_i,"a",@progbits
	.sectionflags	@""
	.align	4
.nv.constant0._Z15matrixAddKernelPfS_S_i:
	.zero		924


//--------------------- .nv.constant0._Z15matrixMulKernelPfS_S_iii --------------------------
	.section	.nv.constant0._Z15matrixMulKernelPfS_S_iii,"a",@progbits
	.sectionflags	@""
	.align	4
.nv.constant0._Z15matrixMulKernelPfS_S_iii:
	.zero		932


//--------------------- SYMBOLS --------------------------

	.type		.nv.reservedSmem.offset0,@object
	.size		.nv.reservedSmem.offset0,0x4
